	.headerflags	@"EF_CUDA_TEXMODE_UNIFIED EF_CUDA_64BIT_ADDRESS EF_CUDA_ACCELERATORS EF_CUDA_SM90 EF_CUDA_VIRTUAL_SM(EF_CUDA_SM90)"
	.elftype	@"ET_EXEC"


//--------------------- .nv.info                  --------------------------
	.section	.nv.info,"",@"SHT_CUDA_INFO"
	.align	4


	//----- nvinfo : EIATTR_REGCOUNT
	.align		4
        /*0000*/ 	.byte	0x04, 0x2f
        /*0002*/ 	.short	(.L_3 - .L_2)
	.align		4
.L_2:
        /*0004*/ 	.word	index@(triton_poi_fused__native_batch_norm_legit_no_training_relu_15)
        /*0008*/ 	.word	0x00000012


	//----- nvinfo : EIATTR_MIN_STACK_SIZE
	.align		4
.L_3:
        /*000c*/ 	.byte	0x04, 0x12
        /*000e*/ 	.short	(.L_5 - .L_4)
	.align		4
.L_4:
        /*0010*/ 	.word	index@(triton_poi_fused__native_batch_norm_legit_no_training_relu_15)
        /*0014*/ 	.word	0x00000000


	//----- nvinfo : EIATTR_FRAME_SIZE
	.align		4
.L_5:
        /*0018*/ 	.byte	0x04, 0x11
        /*001a*/ 	.short	(.L_7 - .L_6)
	.align		4
.L_6:
        /*001c*/ 	.word	index@(triton_poi_fused__native_batch_norm_legit_no_training_relu_15)
        /*0020*/ 	.word	0x00000000


	//----- nvinfo : EIATTR_MIN_STACK_SIZE
	.align		4
.L_7:
        /*0024*/ 	.byte	0x04, 0x12
        /*0026*/ 	.short	(.L_9 - .L_8)
	.align		4
.L_8:
        /*0028*/ 	.word	index@(triton_poi_fused__native_batch_norm_legit_no_training_relu_15)
        /*002c*/ 	.word	0x00000000
.L_9:


//--------------------- .nv.info.triton_poi_fused__native_batch_norm_legit_no_training_relu_15 --------------------------
	.section	.nv.info.triton_poi_fused__native_batch_norm_legit_no_training_relu_15,"",@"SHT_CUDA_INFO"
	.sectionflags	@""
	.align	4


	//----- nvinfo : EIATTR_CUDA_API_VERSION
	.align		4
        /*0000*/ 	.byte	0x04, 0x37
        /*0002*/ 	.short	(.L_11 - .L_10)
.L_10:
        /*0004*/ 	.word	0x0000007c


	//----- nvinfo : EIATTR_KPARAM_INFO
	.align		4
.L_11:
        /*0008*/ 	.byte	0x04, 0x17
        /*000a*/ 	.short	(.L_13 - .L_12)
.L_12:
        /*000c*/ 	.word	0x00000000
        /*0010*/ 	.short	0x0006
        /*0012*/ 	.short	0x0030
        /*0014*/ 	.byte	0x00, 0xf0, 0x11, 0x00


	//----- nvinfo : EIATTR_KPARAM_INFO
	.align		4
.L_13:
        /*0018*/ 	.byte	0x04, 0x17
        /*001a*/ 	.short	(.L_15 - .L_14)
.L_14:
        /*001c*/ 	.word	0x00000000
        /*0020*/ 	.short	0x0005
        /*0022*/ 	.short	0x0028
        /*0024*/ 	.byte	0x00, 0xf4, 0x21, 0x00


	//----- nvinfo : EIATTR_KPARAM_INFO
	.align		4
.L_15:
        /*0028*/ 	.byte	0x04, 0x17
        /*002a*/ 	.short	(.L_17 - .L_16)
.L_16:
        /*002c*/ 	.word	0x00000000
        /*0030*/ 	.short	0x0004
        /*0032*/ 	.short	0x0020
        /*0034*/ 	.byte	0x00, 0xf4, 0x21, 0x00


	//----- nvinfo : EIATTR_KPARAM_INFO
	.align		4
.L_17:
        /*0038*/ 	.byte	0x04, 0x17
        /*003a*/ 	.short	(.L_19 - .L_18)
.L_18:
        /*003c*/ 	.word	0x00000000
        /*0040*/ 	.short	0x0003
        /*0042*/ 	.short	0x0018
        /*0044*/ 	.byte	0x00, 0xf4, 0x21, 0x00


	//----- nvinfo : EIATTR_KPARAM_INFO
	.align		4
.L_19:
        /*0048*/ 	.byte	0x04, 0x17
        /*004a*/ 	.short	(.L_21 - .L_20)
.L_20:
        /*004c*/ 	.word	0x00000000
        /*0050*/ 	.short	0x0002
        /*0052*/ 	.short	0x0010
        /*0054*/ 	.byte	0x00, 0xf4, 0x21, 0x00


	//----- nvinfo : EIATTR_KPARAM_INFO
	.align		4
.L_21:
        /*0058*/ 	.byte	0x04, 0x17
        /*005a*/ 	.short	(.L_23 - .L_22)
.L_22:
        /*005c*/ 	.word	0x00000000
        /*0060*/ 	.short	0x0001
        /*0062*/ 	.short	0x0008
        /*0064*/ 	.byte	0x00, 0xf4, 0x21, 0x00


	//----- nvinfo : EIATTR_KPARAM_INFO
	.align		4
.L_23:
        /*0068*/ 	.byte	0x04, 0x17
        /*006a*/ 	.short	(.L_25 - .L_24)
.L_24:
        /*006c*/ 	.word	0x00000000
        /*0070*/ 	.short	0x0000
        /*0072*/ 	.short	0x0000
        /*0074*/ 	.byte	0x00, 0xf4, 0x21, 0x00


	//----- nvinfo : EIATTR_SPARSE_MMA_MASK
	.align		4
.L_25:
        /*0078*/ 	.byte	0x03, 0x50
        /*007a*/ 	.short	0x0000


	//----- nvinfo : EIATTR_MAXREG_COUNT
	.align		4
        /*007c*/ 	.byte	0x03, 0x1b
        /*007e*/ 	.short	0x00ff


	//----- nvinfo : EIATTR_EXIT_INSTR_OFFSETS
	.align		4
        /*0080*/ 	.byte	0x04, 0x1c
        /*0082*/ 	.short	(.L_27 - .L_26)


	//   ....[0]....
.L_26:
        /*0084*/ 	.word	0x000003d0


	//----- nvinfo : EIATTR_REQNTID
	.align		4
.L_27:
        /*0088*/ 	.byte	0x04, 0x10
        /*008a*/ 	.short	(.L_29 - .L_28)
.L_28:
        /*008c*/ 	.word	0x00000100
        /*0090*/ 	.word	0x00000001
        /*0094*/ 	.word	0x00000001


	//----- nvinfo : EIATTR_CBANK_PARAM_SIZE
	.align		4
.L_29:
        /*0098*/ 	.byte	0x03, 0x19
        /*009a*/ 	.short	0x0034


	//----- nvinfo : EIATTR_PARAM_CBANK
	.align		4
        /*009c*/ 	.byte	0x04, 0x0a
        /*009e*/ 	.short	(.L_31 - .L_30)
	.align		4
.L_30:
        /*00a0*/ 	.word	index@(.nv.constant0.triton_poi_fused__native_batch_norm_legit_no_training_relu_15)
        /*00a4*/ 	.short	0x0210
        /*00a6*/ 	.short	0x0034


	//----- nvinfo : EIATTR_SW_WAR
	.align		4
.L_31:
        /*00a8*/ 	.byte	0x04, 0x36
        /*00aa*/ 	.short	(.L_33 - .L_32)
.L_32:
        /*00ac*/ 	.word	0x00000008
.L_33:


//--------------------- .nv.callgraph             --------------------------
	.section	.nv.callgraph,"",@"SHT_CUDA_CALLGRAPH"
	.align	4
	.sectionentsize	8
	.align		4
        /*0000*/ 	.word	0x00000000
	.align		4
        /*0004*/ 	.word	0xffffffff
	.align		4
        /*0008*/ 	.word	0x00000000
	.align		4
        /*000c*/ 	.word	0xfffffffe
	.align		4
        /*0010*/ 	.word	0x00000000
	.align		4
        /*0014*/ 	.word	0xfffffffd
	.align		4
        /*0018*/ 	.word	0x00000000
	.align		4
        /*001c*/ 	.word	0xfffffffc


//--------------------- .nv.constant4             --------------------------
	.section	.nv.constant4,"a",@progbits
	.align	8
	.align		8
.nv.constant4:
        /*0000*/ 	.dword	_$_str
	.align		8
        /*0008*/ 	.dword	_$_str_$_2


//--------------------- .text.triton_poi_fused__native_batch_norm_legit_no_training_relu_15 --------------------------
	.section	.text.triton_poi_fused__native_batch_norm_legit_no_training_relu_15,"ax",@progbits
	.align	128
        .global         triton_poi_fused__native_batch_norm_legit_no_training_relu_15
        .type           triton_poi_fused__native_batch_norm_legit_no_training_relu_15,@function
        .size           triton_poi_fused__native_batch_norm_legit_no_training_relu_15,(.L_x_1 - triton_poi_fused__native_batch_norm_legit_no_training_relu_15)
        .other          triton_poi_fused__native_batch_norm_legit_no_training_relu_15,@"STO_CUDA_ENTRY STV_DEFAULT"
triton_poi_fused__native_batch_norm_legit_no_training_relu_15:
.text.triton_poi_fused__native_batch_norm_legit_no_training_relu_15:
[----:B------:R-:W-:Y:S01]  /*0000*/  LDC R1, c[0x0][0x28] ;  /* 0x00000a00ff017b82 */ /* 0x000fe20000000800 */
[----:B------:R-:W1:Y:S07]  /*0010*/  S2R R0, SR_TID.X ;  /* 0x0000000000007919 */ /* 0x000e6e0000002100 */
[----:B------:R-:W2:Y:S01]  /*0020*/  LDC.64 R2, c[0x0][0x220] ;  /* 0x00008800ff027b82 */ /* 0x000ea20000000a00 */
[----:B------:R-:W-:Y:S01]  /*0030*/  ULDC.64 UR4, c[0x0][0x208] ;  /* 0x0000820000047ab9 */ /* 0x000fe20000000a00 */
[----:B------:R-:W3:Y:S06]  /*0040*/  S2R R7, SR_CTAID.X ;  /* 0x0000000000077919 */ /* 0x000eec0000002500 */
[----:B------:R-:W4:Y:S08]  /*0050*/  LDC.64 R8, c[0x0][0x228] ;  /* 0x00008a00ff087b82 */ /* 0x000f300000000a00 */
[----:B------:R-:W5:Y:S01]  /*0060*/  LDC.64 R10, c[0x0][0x230] ;  /* 0x00008c00ff0a7b82 */ /* 0x000f620000000a00 */
[----:B-1----:R-:W-:-:S02]  /*0070*/  SHF.L.U32 R0, R0, 0x1, RZ ;  /* 0x0000000100007819 */ /* 0x002fc400000006ff */
[----:B---3--:R-:W-:Y:S02]  /*0080*/  SHF.R.S32.HI R5, RZ, 0x16, R7 ;  /* 0x00000016ff057819 */ /* 0x008fe40000011407 */
[----:B------:R-:W-:Y:S02]  /*0090*/  LOP3.LUT R0, R0, 0x1fe, RZ, 0xc0, !PT ;  /* 0x000001fe00007812 */ /* 0x000fe400078ec0ff */
[----:B------:R-:W-:Y:S02]  /*00a0*/  SGXT R5, R5, 0x1 ;  /* 0x000000010505781a */ /* 0x000fe40000000200 */
[----:B------:R-:W-:Y:S02]  /*00b0*/  LEA R0, R7, R0, 0x9 ;  /* 0x0000000007007211 */ /* 0x000fe400078e48ff */
[----:B------:R-:W1:Y:S02]  /*00c0*/  LDC.64 R6, c[0x0][0x218] ;  /* 0x00008600ff067b82 */ /* 0x000e640000000a00 */
[----:B------:R-:W-:-:S04]  /*00d0*/  LEA.HI R5, R5, R0, RZ, 0x7 ;  /* 0x0000000005057211 */ /* 0x000fc800078f38ff */
[----:B------:R-:W-:-:S04]  /*00e0*/  LOP3.LUT R5, R5, 0xffffff80, RZ, 0xc0, !PT ;  /* 0xffffff8005057812 */ /* 0x000fc800078ec0ff */
[----:B------:R-:W-:Y:S02]  /*00f0*/  IADD3 R13, R0, -R5, RZ ;  /* 0x80000005000d7210 */ /* 0x000fe40007ffe0ff */
[----:B------:R-:W3:Y:S03]  /*0100*/  LDC.64 R4, c[0x0][0x210] ;  /* 0x00008400ff047b82 */ /* 0x000ee60000000a00 */
[----:B--2---:R-:W-:-:S06]  /*0110*/  IMAD.WIDE R2, R13, 0x4, R2 ;  /* 0x000000040d027825 */ /* 0x004fcc00078e0202 */
[----:B------:R-:W2:Y:S01]  /*0120*/  LDG.E.EL.64 R2, desc[UR4][R2.64] ;  /* 0x0000000402027981 */ /* 0x000ea2000c2e1b00 */
[----:B-1----:R-:W-:-:S04]  /*0130*/  IMAD.WIDE R6, R13, 0x4, R6 ;  /* 0x000000040d067825 */ /* 0x002fc800078e0206 */
[C---:B----4-:R-:W-:Y:S02]  /*0140*/  IMAD.WIDE R8, R13.reuse, 0x4, R8 ;  /* 0x000000040d087825 */ /* 0x050fe400078e0208 */
[----:B------:R-:W4:Y:S02]  /*0150*/  LDG.E.EL.64 R6, desc[UR4][R6.64] ;  /* 0x0000000406067981 */ /* 0x000f24000c2e1b00 */
[----:B-----5:R-:W-:Y:S02]  /*0160*/  IMAD.WIDE R10, R13, 0x4, R10 ;  /* 0x000000040d0a7825 */ /* 0x020fe400078e020a */
[----:B------:R-:W5:Y:S02]  /*0170*/  LDG.E.EL.64 R8, desc[UR4][R8.64] ;  /* 0x0000000408087981 */ /* 0x000f64000c2e1b00 */
[----:B---3--:R-:W-:Y:S02]  /*0180*/  IMAD.WIDE R4, R0, 0x4, R4 ;  /* 0x0000000400047825 */ /* 0x008fe400078e0204 */
[----:B------:R-:W5:Y:S04]  /*0190*/  LDG.E.EL.64 R10, desc[UR4][R10.64] ;  /* 0x000000040a0a7981 */ /* 0x000f68000c2e1b00 */
[----:B------:R-:W4:Y:S01]  /*01a0*/  LDG.E.64 R4, desc[UR4][R4.64] ;  /* 0x0000000404047981 */ /* 0x000f22000c1e1b00 */
[----:B------:R-:W-:Y:S01]  /*01b0*/  HFMA2.MMA R14, -RZ, RZ, 1.625, 0 ;  /* 0x3e800000ff0e7435 */ /* 0x000fe200000001ff */
[----:B--2---:R-:W-:Y:S01]  /*01c0*/  FADD R2, R2, 9.9999997473787516356e-06 ;  /* 0x3727c5ac02027421 */ /* 0x004fe20000000000 */
[----:B------:R-:W-:-:S03]  /*01d0*/  FADD R3, R3, 9.9999997473787516356e-06 ;  /* 0x3727c5ac03037421 */ /* 0x000fc60000000000 */
[----:B------:R-:W1:Y:S08]  /*01e0*/  MUFU.SQRT R12, R2 ;  /* 0x00000002000c7308 */ /* 0x000e700000002000 */
[----:B------:R2:W3:Y:S01]  /*01f0*/  MUFU.SQRT R13, R3 ;  /* 0x00000003000d7308 */ /* 0x0004e20000002000 */
[C---:B-1----:R-:W-:Y:S02]  /*0200*/  FSETP.GT.AND P0, PT, R12.reuse, 8.50705917302346158658e+37, PT ;  /* 0x7e8000000c00780b */ /* 0x042fe40003f04000 */
[----:B------:R-:W-:Y:S01]  /*0210*/  FSETP.GEU.AND P2, PT, R12, 1.175494350822287508e-38, PT ;  /* 0x008000000c00780b */ /* 0x000fe20003f4e000 */
[----:B--2---:R-:W1:Y:S01]  /*0220*/  LDC.64 R2, c[0x0][0x238] ;  /* 0x00008e00ff027b82 */ /* 0x004e620000000a00 */
[----:B---3--:R-:W-:-:S02]  /*0230*/  FSETP.GT.AND P1, PT, R13, 8.50705917302346158658e+37, PT ;  /* 0x7e8000000d00780b */ /* 0x008fc40003f24000 */
[----:B------:R-:W-:-:S07]  /*0240*/  FSETP.GEU.AND P3, PT, R13, 1.175494350822287508e-38, PT ;  /* 0x008000000d00780b */ /* 0x000fce0003f6e000 */
[----:B------:R-:W-:-:S04]  /*0250*/  @P0 FMUL R12, R12, 0.25 ;  /* 0x3e8000000c0c0820 */ /* 0x000fc80000400000 */
[----:B------:R-:W-:Y:S01]  /*0260*/  @!P2 FMUL R12, R12, 16777216 ;  /* 0x4b8000000c0ca820 */ /* 0x000fe20000400000 */
[----:B------:R-:W-:-:S04]  /*0270*/  @P1 FMUL R13, R13, 0.25 ;  /* 0x3e8000000d0d1820 */ /* 0x000fc80000400000 */
[----:B------:R-:W-:Y:S01]  /*0280*/  @!P3 FMUL R13, R13, 16777216 ;  /* 0x4b8000000d0db820 */ /* 0x000fe20000400000 */
[----:B------:R-:W2:Y:S01]  /*0290*/  MUFU.RCP R12, R12 ;  /* 0x0000000c000c7308 */ /* 0x000ea20000001000 */
[----:B------:R-:W-:-:S07]  /*02a0*/  FSEL R15, R14, 1, P0 ;  /* 0x3f8000000e0f7808 */ /* 0x000fce0000000000 */
[----:B------:R-:W3:Y:S01]  /*02b0*/  MUFU.RCP R13, R13 ;  /* 0x0000000d000d7308 */ /* 0x000ee20000001000 */
[----:B------:R-:W-:Y:S01]  /*02c0*/  FSEL R14, R14, 1, P1 ;  /* 0x3f8000000e0e7808 */ /* 0x000fe20000800000 */
[----:B------:R-:W-:-:S04]  /*02d0*/  @!P2 FMUL R15, R15, 16777216 ;  /* 0x4b8000000f0fa820 */ /* 0x000fc80000400000 */
[----:B------:R-:W-:Y:S01]  /*02e0*/  @!P3 FMUL R14, R14, 16777216 ;  /* 0x4b8000000e0eb820 */ /* 0x000fe20000400000 */
[----:B----4-:R-:W-:Y:S01]  /*02f0*/  FADD R5, R5, -R7 ;  /* 0x8000000705057221 */ /* 0x010fe20000000000 */
[----:B------:R-:W-:Y:S01]  /*0300*/  FADD R4, R4, -R6 ;  /* 0x8000000604047221 */ /* 0x000fe20000000000 */
[----:B--2---:R-:W-:Y:S01]  /*0310*/  FMUL R15, R12, R15 ;  /* 0x0000000f0c0f7220 */ /* 0x004fe20000400000 */
[----:B---3--:R-:W-:-:S03]  /*0320*/  FMUL R14, R13, R14 ;  /* 0x0000000e0d0e7220 */ /* 0x008fc60000400000 */
[----:B------:R-:W-:Y:S01]  /*0330*/  FMUL R15, R4, R15 ;  /* 0x0000000f040f7220 */ /* 0x000fe20000400000 */
[----:B------:R-:W-:-:S03]  /*0340*/  FMUL R14, R5, R14 ;  /* 0x0000000e050e7220 */ /* 0x000fc60000400000 */
[----:B-----5:R-:W-:Y:S01]  /*0350*/  FFMA R8, R8, R15, R10 ;  /* 0x0000000f08087223 */ /* 0x020fe2000000000a */
[----:B------:R-:W-:-:S04]  /*0360*/  FFMA R9, R9, R14, R11 ;  /* 0x0000000e09097223 */ /* 0x000fc8000000000b */
[----:B------:R-:W-:Y:S02]  /*0370*/  FSETP.GEU.AND P0, PT, R8, RZ, PT ;  /* 0x000000ff0800720b */ /* 0x000fe40003f0e000 */
[C---:B------:R-:W-:Y:S01]  /*0380*/  FSETP.GEU.AND P1, PT, R9.reuse, RZ, PT ;  /* 0x000000ff0900720b */ /* 0x040fe20003f2e000 */
[----:B-1----:R-:W-:Y:S01]  /*0390*/  IMAD.WIDE R2, R0, 0x4, R2 ;  /* 0x0000000400027825 */ /* 0x002fe200078e0202 */
[----:B------:R-:W-:Y:S02]  /*03a0*/  FSEL R8, R8, RZ, P0 ;  /* 0x000000ff08087208 */ /* 0x000fe40000000000 */
[----:B------:R-:W-:-:S05]  /*03b0*/  FSEL R9, R9, RZ, P1 ;  /* 0x000000ff09097208 */ /* 0x000fca0000800000 */
[----:B------:R-:W-:Y:S01]  /*03c0*/  STG.E.64 desc[UR4][R2.64], R8 ;  /* 0x0000000802007986 */ /* 0x000fe2000c101b04 */
[----:B------:R-:W-:Y:S05]  /*03d0*/  EXIT ;  /* 0x000000000000794d */ /* 0x000fea0003800000 */
.L_x_0:
[----:B------:R-:W-:-:S00]  /*03e0*/  BRA `(.L_x_0) ;  /* 0xfffffffc00fc7947 */ /* 0x000fc0000383ffff */
[----:B------:R-:W-:-:S00]  /*03f0*/  NOP ;  /* 0x0000000000007918 */ /* 0x000fc00000000000 */
        /* <DEDUP_REMOVED lines=8> */
.L_x_1:


//--------------------- .nv.global.init           --------------------------
	.section	.nv.global.init,"aw",@progbits
.nv.global.init:
	.type		_$_str,@object
	.size		_$_str,(_$_str_$_2 - _$_str)
_$_str:
        /*0000*/ 	.byte	0x5f, 0x5f, 0x43, 0x55, 0x44, 0x41, 0x5f, 0x46, 0x54, 0x5a, 0x00
	.type		_$_str_$_2,@object
	.size		_$_str_$_2,(.L_1 - _$_str_$_2)
_$_str_$_2:
        /*000b*/ 	.byte	0x5f, 0x5f, 0x43, 0x55, 0x44, 0x41, 0x5f, 0x50, 0x52, 0x45, 0x43, 0x5f, 0x53, 0x51, 0x52, 0x54
        /*001b*/ 	.byte	0x00
.L_1:


//--------------------- .nv.constant0.triton_poi_fused__native_batch_norm_legit_no_training_relu_15 --------------------------
	.section	.nv.constant0.triton_poi_fused__native_batch_norm_legit_no_training_relu_15,"a",@progbits
	.sectionflags	@""
	.align	4
.nv.constant0.triton_poi_fused__native_batch_norm_legit_no_training_relu_15:
	.zero		580
